	.headerflags	@"EF_CUDA_TEXMODE_UNIFIED EF_CUDA_64BIT_ADDRESS EF_CUDA_ACCELERATORS EF_CUDA_SM90 EF_CUDA_VIRTUAL_SM(EF_CUDA_SM90)"
	.elftype	@"ET_EXEC"


//--------------------- .nv.info                  --------------------------
	.section	.nv.info,"",@"SHT_CUDA_INFO"
	.align	4


	//----- nvinfo : EIATTR_REGCOUNT
	.align		4
        /*0000*/ 	.byte	0x04, 0x2f
        /*0002*/ 	.short	(.L_1 - .L_0)
	.align		4
.L_0:
        /*0004*/ 	.word	index@(triton_poi_fused__unsafe_index_add_37)
        /*0008*/ 	.word	0x00000010


	//----- nvinfo : EIATTR_MIN_STACK_SIZE
	.align		4
.L_1:
        /*000c*/ 	.byte	0x04, 0x12
        /*000e*/ 	.short	(.L_3 - .L_2)
	.align		4
.L_2:
        /*0010*/ 	.word	index@(triton_poi_fused__unsafe_index_add_37)
        /*0014*/ 	.word	0x00000000


	//----- nvinfo : EIATTR_FRAME_SIZE
	.align		4
.L_3:
        /*0018*/ 	.byte	0x04, 0x11
        /*001a*/ 	.short	(.L_5 - .L_4)
	.align		4
.L_4:
        /*001c*/ 	.word	index@(triton_poi_fused__unsafe_index_add_37)
        /*0020*/ 	.word	0x00000000


	//----- nvinfo : EIATTR_MIN_STACK_SIZE
	.align		4
.L_5:
        /*0024*/ 	.byte	0x04, 0x12
        /*0026*/ 	.short	(.L_7 - .L_6)
	.align		4
.L_6:
        /*0028*/ 	.word	index@(triton_poi_fused__unsafe_index_add_37)
        /*002c*/ 	.word	0x00000000
.L_7:


//--------------------- .nv.info.triton_poi_fused__unsafe_index_add_37 --------------------------
	.section	.nv.info.triton_poi_fused__unsafe_index_add_37,"",@"SHT_CUDA_INFO"
	.sectionflags	@""
	.align	4


	//----- nvinfo : EIATTR_CUDA_API_VERSION
	.align		4
        /*0000*/ 	.byte	0x04, 0x37
        /*0002*/ 	.short	(.L_9 - .L_8)
.L_8:
        /*0004*/ 	.word	0x0000007c


	//----- nvinfo : EIATTR_KPARAM_INFO
	.align		4
.L_9:
        /*0008*/ 	.byte	0x04, 0x17
        /*000a*/ 	.short	(.L_11 - .L_10)
.L_10:
        /*000c*/ 	.word	0x00000000
        /*0010*/ 	.short	0x0004
        /*0012*/ 	.short	0x0020
        /*0014*/ 	.byte	0x00, 0xf0, 0x11, 0x00


	//----- nvinfo : EIATTR_KPARAM_INFO
	.align		4
.L_11:
        /*0018*/ 	.byte	0x04, 0x17
        /*001a*/ 	.short	(.L_13 - .L_12)
.L_12:
        /*001c*/ 	.word	0x00000000
        /*0020*/ 	.short	0x0003
        /*0022*/ 	.short	0x0018
        /*0024*/ 	.byte	0x00, 0xf4, 0x21, 0x00


	//----- nvinfo : EIATTR_KPARAM_INFO
	.align		4
.L_13:
        /*0028*/ 	.byte	0x04, 0x17
        /*002a*/ 	.short	(.L_15 - .L_14)
.L_14:
        /*002c*/ 	.word	0x00000000
        /*0030*/ 	.short	0x0002
        /*0032*/ 	.short	0x0010
        /*0034*/ 	.byte	0x00, 0xf4, 0x21, 0x00


	//----- nvinfo : EIATTR_KPARAM_INFO
	.align		4
.L_15:
        /*0038*/ 	.byte	0x04, 0x17
        /*003a*/ 	.short	(.L_17 - .L_16)
.L_16:
        /*003c*/ 	.word	0x00000000
        /*0040*/ 	.short	0x0001
        /*0042*/ 	.short	0x0008
        /*0044*/ 	.byte	0x00, 0xf4, 0x21, 0x00


	//----- nvinfo : EIATTR_KPARAM_INFO
	.align		4
.L_17:
        /*0048*/ 	.byte	0x04, 0x17
        /*004a*/ 	.short	(.L_19 - .L_18)
.L_18:
        /*004c*/ 	.word	0x00000000
        /*0050*/ 	.short	0x0000
        /*0052*/ 	.short	0x0000
        /*0054*/ 	.byte	0x00, 0xf4, 0x21, 0x00


	//----- nvinfo : EIATTR_SPARSE_MMA_MASK
	.align		4
.L_19:
        /*0058*/ 	.byte	0x03, 0x50
        /*005a*/ 	.short	0x0000


	//----- nvinfo : EIATTR_MAXREG_COUNT
	.align		4
        /*005c*/ 	.byte	0x03, 0x1b
        /*005e*/ 	.short	0x00ff


	//----- nvinfo : EIATTR_EXIT_INSTR_OFFSETS
	.align		4
        /*0060*/ 	.byte	0x04, 0x1c
        /*0062*/ 	.short	(.L_21 - .L_20)


	//   ....[0]....
.L_20:
        /*0064*/ 	.word	0x000003f0


	//----- nvinfo : EIATTR_REQNTID
	.align		4
.L_21:
        /*0068*/ 	.byte	0x04, 0x10
        /*006a*/ 	.short	(.L_23 - .L_22)
.L_22:
        /*006c*/ 	.word	0x00000100
        /*0070*/ 	.word	0x00000001
        /*0074*/ 	.word	0x00000001


	//----- nvinfo : EIATTR_CBANK_PARAM_SIZE
	.align		4
.L_23:
        /*0078*/ 	.byte	0x03, 0x19
        /*007a*/ 	.short	0x0024


	//----- nvinfo : EIATTR_PARAM_CBANK
	.align		4
        /*007c*/ 	.byte	0x04, 0x0a
        /*007e*/ 	.short	(.L_25 - .L_24)
	.align		4
.L_24:
        /*0080*/ 	.word	index@(.nv.constant0.triton_poi_fused__unsafe_index_add_37)
        /*0084*/ 	.short	0x0210
        /*0086*/ 	.short	0x0024


	//----- nvinfo : EIATTR_SW_WAR
	.align		4
.L_25:
        /*0088*/ 	.byte	0x04, 0x36
        /*008a*/ 	.short	(.L_27 - .L_26)
.L_26:
        /*008c*/ 	.word	0x00000008
.L_27:


//--------------------- .nv.callgraph             --------------------------
	.section	.nv.callgraph,"",@"SHT_CUDA_CALLGRAPH"
	.align	4
	.sectionentsize	8
	.align		4
        /*0000*/ 	.word	0x00000000
	.align		4
        /*0004*/ 	.word	0xffffffff
	.align		4
        /*0008*/ 	.word	0x00000000
	.align		4
        /*000c*/ 	.word	0xfffffffe
	.align		4
        /*0010*/ 	.word	0x00000000
	.align		4
        /*0014*/ 	.word	0xfffffffd
	.align		4
        /*0018*/ 	.word	0x00000000
	.align		4
        /*001c*/ 	.word	0xfffffffc


//--------------------- .text.triton_poi_fused__unsafe_index_add_37 --------------------------
	.section	.text.triton_poi_fused__unsafe_index_add_37,"ax",@progbits
	.align	128
        .global         triton_poi_fused__unsafe_index_add_37
        .type           triton_poi_fused__unsafe_index_add_37,@function
        .size           triton_poi_fused__unsafe_index_add_37,(.L_x_1 - triton_poi_fused__unsafe_index_add_37)
        .other          triton_poi_fused__unsafe_index_add_37,@"STO_CUDA_ENTRY STV_DEFAULT"
triton_poi_fused__unsafe_index_add_37:
.text.triton_poi_fused__unsafe_index_add_37:
[----:B------:R-:W-:Y:S01]  /*0000*/  LDC R1, c[0x0][0x28] ;  /* 0x00000a00ff017b82 */ /* 0x000fe20000000800 */
[----:B------:R-:W1:Y:S07]  /*0010*/  S2R R0, SR_TID.X ;  /* 0x0000000000007919 */ /* 0x000e6e0000002100 */
[----:B------:R-:W2:Y:S01]  /*0020*/  LDC.64 R4, c[0x0][0x210] ;  /* 0x00008400ff047b82 */ /* 0x000ea20000000a00 */
[----:B------:R-:W-:Y:S01]  /*0030*/  ULDC.64 UR4, c[0x0][0x208] ;  /* 0x0000820000047ab9 */ /* 0x000fe20000000a00 */
[----:B------:R-:W-:Y:S01]  /*0040*/  ULDC.64 UR6, c[0x0][0x218] ;  /* 0x0000860000067ab9 */ /* 0x000fe20000000a00 */
[----:B------:R-:W3:Y:S01]  /*0050*/  S2R R9, SR_CTAID.X ;  /* 0x0000000000097919 */ /* 0x000ee20000002500 */
[----:B------:R-:W-:Y:S01]  /*0060*/  ULDC.64 UR8, c[0x0][0x220] ;  /* 0x0000880000087ab9 */ /* 0x000fe20000000a00 */
[----:B-1----:R-:W-:-:S05]  /*0070*/  IMAD.SHL.U32 R0, R0, 0x2, RZ ;  /* 0x0000000200007824 */ /* 0x002fca00078e00ff */
[----:B------:R-:W-:-:S05]  /*0080*/  LOP3.LUT R0, R0, 0x1fe, RZ, 0xc0, !PT ;  /* 0x000001fe00007812 */ /* 0x000fca00078ec0ff */
[----:B---3--:R-:W-:-:S05]  /*0090*/  IMAD R0, R9, 0x200, R0 ;  /* 0x0000020009007824 */ /* 0x008fca00078e0200 */
[----:B------:R-:W-:-:S04]  /*00a0*/  SHF.R.S32.HI R3, RZ, 0x1f, R0 ;  /* 0x0000001fff037819 */ /* 0x000fc80000011400 */
[----:B------:R-:W-:-:S04]  /*00b0*/  LEA.HI R6, R3, R0, RZ, 0x5 ;  /* 0x0000000003067211 */ /* 0x000fc800078f28ff */
[----:B------:R-:W-:Y:S02]  /*00c0*/  SHF.R.S32.HI R2, RZ, 0x5, R6 ;  /* 0x00000005ff027819 */ /* 0x000fe40000011406 */
[----:B------:R-:W-:Y:S02]  /*00d0*/  LOP3.LUT R7, R6, 0xffffffe0, RZ, 0xc0, !PT ;  /* 0xffffffe006077812 */ /* 0x000fe400078ec0ff */
[----:B------:R-:W-:-:S04]  /*00e0*/  LEA.HI R3, R2, R2, RZ, 0x5 ;  /* 0x0000000202037211 */ /* 0x000fc800078f28ff */
[----:B------:R-:W-:-:S05]  /*00f0*/  LOP3.LUT R3, R3, 0xffffffe0, RZ, 0xc0, !PT ;  /* 0xffffffe003037812 */ /* 0x000fca00078ec0ff */
[----:B------:R-:W-:-:S04]  /*0100*/  IMAD.IADD R3, R2, 0x1, -R3 ;  /* 0x0000000102037824 */ /* 0x000fc800078e0a03 */
[----:B--2---:R-:W-:-:S04]  /*0110*/  IMAD.WIDE R2, R3, 0x8, R4 ;  /* 0x0000000803027825 */ /* 0x004fc800078e0204 */
[----:B------:R-:W-:Y:S02]  /*0120*/  IMAD.IADD R7, R0, 0x1, -R7 ;  /* 0x0000000100077824 */ /* 0x000fe400078e0a07 */
[----:B------:R-:W2:Y:S02]  /*0130*/  LDG.E.EL.64 R2, desc[UR4][R2.64] ;  /* 0x0000000402027981 */ /* 0x000ea4000c2e1b00 */
[----:B------:R-:W-:-:S06]  /*0140*/  IMAD.WIDE R4, R7, 0x8, R4 ;  /* 0x0000000807047825 */ /* 0x000fcc00078e0204 */
[----:B------:R-:W3:Y:S01]  /*0150*/  LDG.E.EL.128 R4, desc[UR4][R4.64] ;  /* 0x0000000404047981 */ /* 0x000ee2000c2e1d00 */
[----:B------:R-:W-:-:S04]  /*0160*/  SHF.R.S32.HI R9, RZ, 0x16, R9 ;  /* 0x00000016ff097819 */ /* 0x000fc80000011409 */
[----:B------:R-:W-:-:S04]  /*0170*/  SGXT R9, R9, 0x1 ;  /* 0x000000010909781a */ /* 0x000fc80000000200 */
[----:B------:R-:W-:-:S04]  /*0180*/  LEA.HI R9, R9, R0, RZ, 0xa ;  /* 0x0000000009097211 */ /* 0x000fc800078f50ff */
[----:B------:R-:W-:-:S05]  /*0190*/  SHF.R.S32.HI R9, RZ, 0xa, R9 ;  /* 0x0000000aff097819 */ /* 0x000fca0000011409 */
[----:B------:R-:W-:Y:S01]  /*01a0*/  IMAD.SHL.U32 R9, R9, 0x100, RZ ;  /* 0x0000010009097824 */ /* 0x000fe200078e00ff */
[----:B--2---:R-:W-:-:S04]  /*01b0*/  SHF.R.U32.HI R11, RZ, 0x1b, R3 ;  /* 0x0000001bff0b7819 */ /* 0x004fc80000011603 */
[----:B------:R-:W-:-:S04]  /*01c0*/  LOP3.LUT R11, R11, 0x10, RZ, 0xc0, !PT ;  /* 0x000000100b0b7812 */ /* 0x000fc800078ec0ff */
[----:B------:R-:W-:Y:S02]  /*01d0*/  IADD3 R11, P0, R2, R11, RZ ;  /* 0x0000000b020b7210 */ /* 0x000fe40007f1e0ff */
[----:B---3--:R-:W-:Y:S02]  /*01e0*/  SHF.R.U32.HI R10, RZ, 0x1b, R5 ;  /* 0x0000001bff0a7819 */ /* 0x008fe40000011605 */
[----:B------:R-:W-:Y:S01]  /*01f0*/  SHF.R.S32.HI R2, RZ, 0x1f, R9 ;  /* 0x0000001fff027819 */ /* 0x000fe20000011409 */
[----:B------:R-:W-:Y:S01]  /*0200*/  IMAD.X R12, RZ, RZ, R3, P0 ;  /* 0x000000ffff0c7224 */ /* 0x000fe200000e0603 */
[----:B------:R-:W-:Y:S02]  /*0210*/  LEA R9, P0, R11, R9, 0x4 ;  /* 0x000000090b097211 */ /* 0x000fe400078020ff */
[----:B------:R-:W-:Y:S02]  /*0220*/  SHF.R.U32.HI R8, RZ, 0x1b, R7 ;  /* 0x0000001bff087819 */ /* 0x000fe40000011607 */
[----:B------:R-:W-:-:S02]  /*0230*/  LOP3.LUT R3, R10, 0x10, RZ, 0xc0, !PT ;  /* 0x000000100a037812 */ /* 0x000fc400078ec0ff */
[----:B------:R-:W-:Y:S02]  /*0240*/  LEA.HI.X R11, R11, R2, R12, 0x4, P0 ;  /* 0x000000020b0b7211 */ /* 0x000fe400000f240c */
[----:B------:R-:W-:Y:S02]  /*0250*/  LOP3.LUT R8, R8, 0x10, RZ, 0xc0, !PT ;  /* 0x0000001008087812 */ /* 0x000fe400078ec0ff */
[-C--:B------:R-:W-:Y:S02]  /*0260*/  IADD3 R3, P0, P1, R3, R9.reuse, R4 ;  /* 0x0000000903037210 */ /* 0x080fe4000791e004 */
[----:B------:R-:W-:Y:S02]  /*0270*/  IADD3 R2, P2, P3, R8, R9, R6 ;  /* 0x0000000908027210 */ /* 0x000fe40007b5e006 */
[-C--:B------:R-:W-:Y:S01]  /*0280*/  IADD3.X R4, RZ, R11.reuse, R5, P0, P1 ;  /* 0x0000000bff047210 */ /* 0x080fe200007e2405 */
[C---:B------:R-:W-:Y:S01]  /*0290*/  IMAD.SHL.U32 R8, R3.reuse, 0x4, RZ ;  /* 0x0000000403087824 */ /* 0x040fe200078e00ff */
[----:B------:R-:W-:Y:S01]  /*02a0*/  IADD3.X R7, RZ, R11, R7, P2, P3 ;  /* 0x0000000bff077210 */ /* 0x000fe200017e6407 */
[----:B------:R-:W-:Y:S01]  /*02b0*/  IMAD.SHL.U32 R10, R2, 0x4, RZ ;  /* 0x00000004020a7824 */ /* 0x000fe200078e00ff */
[----:B------:R-:W-:-:S02]  /*02c0*/  SHF.L.U64.HI R3, R3, 0x2, R4 ;  /* 0x0000000203037819 */ /* 0x000fc40000010204 */
[----:B------:R-:W-:Y:S02]  /*02d0*/  IADD3 R4, P0, R8, UR6, RZ ;  /* 0x0000000608047c10 */ /* 0x000fe4000ff1e0ff */
[----:B------:R-:W-:Y:S02]  /*02e0*/  IADD3 R6, P1, R10, UR6, RZ ;  /* 0x000000060a067c10 */ /* 0x000fe4000ff3e0ff */
[----:B------:R-:W-:Y:S02]  /*02f0*/  IADD3.X R5, R3, UR7, RZ, P0, !PT ;  /* 0x0000000703057c10 */ /* 0x000fe400087fe4ff */
[----:B------:R-:W-:Y:S02]  /*0300*/  SHF.L.U64.HI R2, R2, 0x2, R7 ;  /* 0x0000000202027819 */ /* 0x000fe40000010207 */
[----:B------:R-:W-:Y:S01]  /*0310*/  IADD3 R8, P2, R8, UR8, RZ ;  /* 0x0000000808087c10 */ /* 0x000fe2000ff5e0ff */
[----:B------:R-:W2:Y:S01]  /*0320*/  LDG.E.EL R4, desc[UR4][R4.64] ;  /* 0x0000000404047981 */ /* 0x000ea2000c2e1900 */
[----:B------:R-:W-:-:S02]  /*0330*/  IADD3 R10, P0, R10, UR8, RZ ;  /* 0x000000080a0a7c10 */ /* 0x000fc4000ff1e0ff */
[----:B------:R-:W-:Y:S02]  /*0340*/  IADD3.X R9, R3, UR9, RZ, P2, !PT ;  /* 0x0000000903097c10 */ /* 0x000fe400097fe4ff */
[----:B------:R-:W-:Y:S02]  /*0350*/  IADD3.X R11, R2, UR9, RZ, P0, !PT ;  /* 0x00000009020b7c10 */ /* 0x000fe400087fe4ff */
[----:B------:R-:W-:Y:S02]  /*0360*/  IADD3.X R7, R2, UR7, RZ, P1, !PT ;  /* 0x0000000702077c10 */ /* 0x000fe40008ffe4ff */
[----:B------:R-:W2:Y:S01]  /*0370*/  LDG.E.EL R9, desc[UR4][R8.64] ;  /* 0x0000000408097981 */ /* 0x000ea2000c2e1900 */
[----:B------:R-:W1:Y:S03]  /*0380*/  LDC.64 R2, c[0x0][0x228] ;  /* 0x00008a00ff027b82 */ /* 0x000e660000000a00 */
[----:B------:R-:W3:Y:S04]  /*0390*/  LDG.E.EL R6, desc[UR4][R6.64] ;  /* 0x0000000406067981 */ /* 0x000ee8000c2e1900 */
[----:B------:R-:W3:Y:S01]  /*03a0*/  LDG.E.EL R11, desc[UR4][R10.64] ;  /* 0x000000040a0b7981 */ /* 0x000ee2000c2e1900 */
[----:B-1----:R-:W-:-:S04]  /*03b0*/  IMAD.WIDE R2, R0, 0x4, R2 ;  /* 0x0000000400027825 */ /* 0x002fc800078e0202 */
[----:B--2---:R-:W-:Y:S01]  /*03c0*/  FADD R12, R4, R9 ;  /* 0x00000009040c7221 */ /* 0x004fe20000000000 */
[----:B---3--:R-:W-:-:S05]  /*03d0*/  FADD R13, R6, R11 ;  /* 0x0000000b060d7221 */ /* 0x008fca0000000000 */
[----:B------:R-:W-:Y:S01]  /*03e0*/  STG.E.64 desc[UR4][R2.64], R12 ;  /* 0x0000000c02007986 */ /* 0x000fe2000c101b04 */
[----:B------:R-:W-:Y:S05]  /*03f0*/  EXIT ;  /* 0x000000000000794d */ /* 0x000fea0003800000 */
.L_x_0:
[----:B------:R-:W-:-:S00]  /*0400*/  BRA `(.L_x_0) ;  /* 0xfffffffc00fc7947 */ /* 0x000fc0000383ffff */
[----:B------:R-:W-:-:S00]  /*0410*/  NOP ;  /* 0x0000000000007918 */ /* 0x000fc00000000000 */
        /* <DEDUP_REMOVED lines=14> */
.L_x_1:


//--------------------- .nv.constant0.triton_poi_fused__unsafe_index_add_37 --------------------------
	.section	.nv.constant0.triton_poi_fused__unsafe_index_add_37,"a",@progbits
	.sectionflags	@""
	.align	4
.nv.constant0.triton_poi_fused__unsafe_index_add_37:
	.zero		564
